//
// Generated by NVIDIA NVVM Compiler
//
// Compiler Build ID: CL-36424714
// Cuda compilation tools, release 13.0, V13.0.88
// Based on NVVM 20.0.0
//

.version 9.0
.target sm_100
.address_size 64

	// .globl	_Z9IterationPdS_ddd

.visible .entry _Z9IterationPdS_ddd(
	.param .u64 .ptr .align 1 _Z9IterationPdS_ddd_param_0,
	.param .u64 .ptr .align 1 _Z9IterationPdS_ddd_param_1,
	.param .f64 _Z9IterationPdS_ddd_param_2,
	.param .f64 _Z9IterationPdS_ddd_param_3,
	.param .f64 _Z9IterationPdS_ddd_param_4
)
{
	.reg .pred 	%p<6>;
	.reg .b32 	%r<24>;
	.reg .b32 	%f<3>;
	.reg .b64 	%rd<8>;
	.reg .b64 	%fd<66>;

	ld.param.u64 	%rd3, [_Z9IterationPdS_ddd_param_0];
	ld.param.u64 	%rd4, [_Z9IterationPdS_ddd_param_1];
	ld.param.f64 	%fd10, [_Z9IterationPdS_ddd_param_2];
	ld.param.f64 	%fd11, [_Z9IterationPdS_ddd_param_3];
	ld.param.f64 	%fd12, [_Z9IterationPdS_ddd_param_4];
	mov.u32 	%r7, %ctaid.x;
	mov.u32 	%r8, %ntid.x;
	mov.u32 	%r9, %tid.x;
	mad.lo.s32 	%r1, %r7, %r8, %r9;
	cvt.rn.f64.s32 	%fd13, %r1;
	setp.leu.f64 	%p1, %fd12, %fd13;
	@%p1 bra 	$L__BB0_7;
	cvta.to.global.u64 	%rd5, %rd3;
	cvta.to.global.u64 	%rd6, %rd4;
	mul.wide.s32 	%rd7, %r1, 8;
	add.s64 	%rd1, %rd5, %rd7;
	add.s64 	%rd2, %rd6, %rd7;
	ld.global.f64 	%fd64, [%rd2];
	mov.b32 	%r23, 0;
$L__BB0_2:
	ld.global.f64 	%fd14, [%rd1];
	add.f64 	%fd15, %fd14, %fd14;
	fma.rn.f64 	%fd16, %fd15, %fd64, %fd11;
	mul.f64 	%fd17, %fd14, %fd14;
	mul.f64 	%fd18, %fd64, %fd64;
	sub.f64 	%fd19, %fd17, %fd18;
	add.f64 	%fd20, %fd10, %fd19;
	st.global.f64 	[%rd1], %fd20;
	st.global.f64 	[%rd2], %fd16;
	ld.global.f64 	%fd21, [%rd1];
	add.f64 	%fd22, %fd21, %fd21;
	fma.rn.f64 	%fd23, %fd22, %fd16, %fd11;
	mul.f64 	%fd24, %fd21, %fd21;
	mul.f64 	%fd25, %fd16, %fd16;
	sub.f64 	%fd26, %fd24, %fd25;
	add.f64 	%fd27, %fd10, %fd26;
	st.global.f64 	[%rd1], %fd27;
	st.global.f64 	[%rd2], %fd23;
	ld.global.f64 	%fd28, [%rd1];
	add.f64 	%fd29, %fd28, %fd28;
	fma.rn.f64 	%fd30, %fd29, %fd23, %fd11;
	mul.f64 	%fd31, %fd28, %fd28;
	mul.f64 	%fd32, %fd23, %fd23;
	sub.f64 	%fd33, %fd31, %fd32;
	add.f64 	%fd34, %fd10, %fd33;
	st.global.f64 	[%rd1], %fd34;
	st.global.f64 	[%rd2], %fd30;
	ld.global.f64 	%fd35, [%rd1];
	add.f64 	%fd36, %fd35, %fd35;
	fma.rn.f64 	%fd64, %fd36, %fd30, %fd11;
	mul.f64 	%fd37, %fd35, %fd35;
	mul.f64 	%fd38, %fd30, %fd30;
	sub.f64 	%fd39, %fd37, %fd38;
	add.f64 	%fd40, %fd10, %fd39;
	st.global.f64 	[%rd1], %fd40;
	st.global.f64 	[%rd2], %fd64;
	add.s32 	%r23, %r23, 4;
	setp.ne.s32 	%p2, %r23, 100;
	@%p2 bra 	$L__BB0_2;
	ld.global.f64 	%fd41, [%rd1];
	mul.f64 	%fd42, %fd64, %fd64;
	fma.rn.f64 	%fd4, %fd41, %fd41, %fd42;
	sqrt.rn.f64 	%fd5, %fd4;
	neg.f64 	%fd43, %fd5;
	fma.rn.f64 	%fd44, %fd5, 0dBFF71547652B82FE, 0d4338000000000000;
	{
	.reg .b32 %temp; 
	mov.b64 	{%r4, %temp}, %fd44;
	}
	mov.f64 	%fd45, 0dC338000000000000;
	add.rn.f64 	%fd46, %fd44, %fd45;
	fma.rn.f64 	%fd47, %fd46, 0dBFE62E42FEFA39EF, %fd43;
	fma.rn.f64 	%fd48, %fd46, 0dBC7ABC9E3B39803F, %fd47;
	fma.rn.f64 	%fd49, %fd48, 0d3E5ADE1569CE2BDF, 0d3E928AF3FCA213EA;
	fma.rn.f64 	%fd50, %fd49, %fd48, 0d3EC71DEE62401315;
	fma.rn.f64 	%fd51, %fd50, %fd48, 0d3EFA01997C89EB71;
	fma.rn.f64 	%fd52, %fd51, %fd48, 0d3F2A01A014761F65;
	fma.rn.f64 	%fd53, %fd52, %fd48, 0d3F56C16C1852B7AF;
	fma.rn.f64 	%fd54, %fd53, %fd48, 0d3F81111111122322;
	fma.rn.f64 	%fd55, %fd54, %fd48, 0d3FA55555555502A1;
	fma.rn.f64 	%fd56, %fd55, %fd48, 0d3FC5555555555511;
	fma.rn.f64 	%fd57, %fd56, %fd48, 0d3FE000000000000B;
	fma.rn.f64 	%fd58, %fd57, %fd48, 0d3FF0000000000000;
	fma.rn.f64 	%fd59, %fd58, %fd48, 0d3FF0000000000000;
	{
	.reg .b32 %temp; 
	mov.b64 	{%r5, %temp}, %fd59;
	}
	{
	.reg .b32 %temp; 
	mov.b64 	{%temp, %r6}, %fd59;
	}
	shl.b32 	%r11, %r4, 20;
	add.s32 	%r12, %r11, %r6;
	mov.b64 	%fd65, {%r5, %r12};
	{
	.reg .b32 %temp; 
	mov.b64 	{%temp, %r13}, %fd43;
	}
	mov.b32 	%f2, %r13;
	abs.f32 	%f1, %f2;
	setp.lt.f32 	%p3, %f1, 0f4086232B;
	@%p3 bra 	$L__BB0_6;
	setp.gt.f64 	%p4, %fd4, 0d0000000000000000;
	mov.f64 	%fd60, 0d7FF0000000000000;
	sub.f64 	%fd61, %fd60, %fd5;
	selp.f64 	%fd65, 0d0000000000000000, %fd61, %p4;
	setp.geu.f32 	%p5, %f1, 0f40874800;
	@%p5 bra 	$L__BB0_6;
	shr.u32 	%r14, %r4, 31;
	add.s32 	%r15, %r4, %r14;
	shr.s32 	%r16, %r15, 1;
	shl.b32 	%r17, %r16, 20;
	add.s32 	%r18, %r6, %r17;
	mov.b64 	%fd62, {%r5, %r18};
	sub.s32 	%r19, %r4, %r16;
	shl.b32 	%r20, %r19, 20;
	add.s32 	%r21, %r20, 1072693248;
	mov.b32 	%r22, 0;
	mov.b64 	%fd63, {%r22, %r21};
	mul.f64 	%fd65, %fd63, %fd62;
$L__BB0_6:
	st.global.f64 	[%rd1], %fd65;
$L__BB0_7:
	ret;

}


// ===== COMPILED SASS (sm_100) =====

	.target	sm_100

	.elftype	@"ET_EXEC"


//--------------------- .note.nv.tkinfo           --------------------------
	.section	.note.nv.tkinfo,"",@"SHT_NOTE"
	.sectionflags	@"SHF_NOTE_NV_TKINFO"
	.tkinfo
        /*0018*/ 	.word	0x00000002
        /*0030*/ 	.string	""
        /*0030*/ 	.string	"ptxas"
        /*0030*/ 	.string	"Cuda compilation tools, release 13.0, V13.0.88"
        /*0030*/ 	.string	"Build cuda_13.0.r13.0/compiler.36424714_0"
        /*0030*/ 	.string	"-arch sm_100 -m 64 "



//--------------------- .note.nv.cuinfo           --------------------------
	.section	.note.nv.cuinfo,"",@"SHT_NOTE"
	.sectionflags	@"SHF_NOTE_NV_CUINFO"
        /*0018*/ 	.short	0x0002
        /*001a*/ 	.short	0x0064
        /*001c*/ 	.short	0x0082
	.zero		2


//--------------------- .nv.info                  --------------------------
	.section	.nv.info,"",@"SHT_CUDA_INFO"
	.align	4


	//----- nvinfo : EIATTR_REGCOUNT
	.align		4
        /*0000*/ 	.byte	0x04, 0x2f
        /*0002*/ 	.short	(.L_1 - .L_0)
	.align		4
.L_0:
        /*0004*/ 	.word	index@(_Z9IterationPdS_ddd)
        /*0008*/ 	.word	0x00000014


	//----- nvinfo : EIATTR_FRAME_SIZE
	.align		4
.L_1:
        /*000c*/ 	.byte	0x04, 0x11
        /*000e*/ 	.short	(.L_3 - .L_2)
	.align		4
.L_2:
        /*0010*/ 	.word	index@($__internal_0_$__cuda_sm20_dsqrt_rn_f64_mediumpath_v1)
        /*0014*/ 	.word	0x00000000


	//----- nvinfo : EIATTR_FRAME_SIZE
	.align		4
.L_3:
        /*0018*/ 	.byte	0x04, 0x11
        /*001a*/ 	.short	(.L_5 - .L_4)
	.align		4
.L_4:
        /*001c*/ 	.word	index@(_Z9IterationPdS_ddd)
        /*0020*/ 	.word	0x00000000


	//----- nvinfo : EIATTR_MIN_STACK_SIZE
	.align		4
.L_5:
        /*0024*/ 	.byte	0x04, 0x12
        /*0026*/ 	.short	(.L_7 - .L_6)
	.align		4
.L_6:
        /*0028*/ 	.word	index@(_Z9IterationPdS_ddd)
        /*002c*/ 	.word	0x00000000
.L_7:


//--------------------- .nv.compat                --------------------------
	.section	.nv.compat,"",@"SHT_CUDA_COMPAT_INFO"
	.align	4
        /*0000*/ 	.byte	0x02, 0x09, 0x00, 0x00, 0x02, 0x02, 0x01, 0x00, 0x02, 0x05, 0x05, 0x00, 0x03, 0x07, 0x01, 0x01
        /*0010*/ 	.byte	0x02, 0x03, 0x00, 0x00, 0x02, 0x06, 0x01, 0x00, 0x04, 0x0b, 0x08, 0x00, 0x01, 0x00, 0x00, 0x00
        /*0020*/ 	.byte	0x00, 0x00, 0x00, 0x00


//--------------------- .nv.info._Z9IterationPdS_ddd --------------------------
	.section	.nv.info._Z9IterationPdS_ddd,"",@"SHT_CUDA_INFO"
	.sectionflags	@""
	.align	4


	//----- nvinfo : EIATTR_CUDA_API_VERSION
	.align		4
        /*0000*/ 	.byte	0x04, 0x37
        /*0002*/ 	.short	(.L_9 - .L_8)
.L_8:
        /*0004*/ 	.word	0x00000082


	//----- nvinfo : EIATTR_KPARAM_INFO
	.align		4
.L_9:
        /*0008*/ 	.byte	0x04, 0x17
        /*000a*/ 	.short	(.L_11 - .L_10)
.L_10:
        /*000c*/ 	.word	0x00000000
        /*0010*/ 	.short	0x0004
        /*0012*/ 	.short	0x0020
        /*0014*/ 	.byte	0x00, 0xf0, 0x21, 0x00


	//----- nvinfo : EIATTR_KPARAM_INFO
	.align		4
.L_11:
        /*0018*/ 	.byte	0x04, 0x17
        /*001a*/ 	.short	(.L_13 - .L_12)
.L_12:
        /*001c*/ 	.word	0x00000000
        /*0020*/ 	.short	0x0003
        /*0022*/ 	.short	0x0018
        /*0024*/ 	.byte	0x00, 0xf0, 0x21, 0x00


	//----- nvinfo : EIATTR_KPARAM_INFO
	.align		4
.L_13:
        /*0028*/ 	.byte	0x04, 0x17
        /*002a*/ 	.short	(.L_15 - .L_14)
.L_14:
        /*002c*/ 	.word	0x00000000
        /*0030*/ 	.short	0x0002
        /*0032*/ 	.short	0x0010
        /*0034*/ 	.byte	0x00, 0xf0, 0x21, 0x00


	//----- nvinfo : EIATTR_KPARAM_INFO
	.align		4
.L_15:
        /*0038*/ 	.byte	0x04, 0x17
        /*003a*/ 	.short	(.L_17 - .L_16)
.L_16:
        /*003c*/ 	.word	0x00000000
        /*0040*/ 	.short	0x0001
        /*0042*/ 	.short	0x0008
        /*0044*/ 	.byte	0x00, 0xf5, 0x21, 0x00


	//----- nvinfo : EIATTR_KPARAM_INFO
	.align		4
.L_17:
        /*0048*/ 	.byte	0x04, 0x17
        /*004a*/ 	.short	(.L_19 - .L_18)
.L_18:
        /*004c*/ 	.word	0x00000000
        /*0050*/ 	.short	0x0000
        /*0052*/ 	.short	0x0000
        /*0054*/ 	.byte	0x00, 0xf5, 0x21, 0x00


	//----- nvinfo : EIATTR_SPARSE_MMA_MASK
	.align		4
.L_19:
        /*0058*/ 	.byte	0x03, 0x50
        /*005a*/ 	.short	0x0000


	//----- nvinfo : EIATTR_MAXREG_COUNT
	.align		4
        /*005c*/ 	.byte	0x03, 0x1b
        /*005e*/ 	.short	0x00ff


	//----- nvinfo : EIATTR_MERCURY_ISA_VERSION
	.align		4
        /*0060*/ 	.byte	0x03, 0x5f
        /*0062*/ 	.short	0x0101


	//----- nvinfo : EIATTR_VRC_CTA_INIT_COUNT
	.align		4
        /*0064*/ 	.byte	0x02, 0x4a
	.zero		1
	.zero		1


	//----- nvinfo : EIATTR_EXIT_INSTR_OFFSETS
	.align		4
        /*0068*/ 	.byte	0x04, 0x1c
        /*006a*/ 	.short	(.L_21 - .L_20)


	//   ....[0]....
.L_20:
        /*006c*/ 	.word	0x00000080


	//   ....[1]....
        /*0070*/ 	.word	0x000018b0


	//----- nvinfo : EIATTR_CRS_STACK_SIZE
	.align		4
.L_21:
        /*0074*/ 	.byte	0x04, 0x1e
        /*0076*/ 	.short	(.L_23 - .L_22)
.L_22:
        /*0078*/ 	.word	0x00000000


	//----- nvinfo : EIATTR_CBANK_PARAM_SIZE
	.align		4
.L_23:
        /*007c*/ 	.byte	0x03, 0x19
        /*007e*/ 	.short	0x0028


	//----- nvinfo : EIATTR_PARAM_CBANK
	.align		4
        /*0080*/ 	.byte	0x04, 0x0a
        /*0082*/ 	.short	(.L_25 - .L_24)
	.align		4
.L_24:
        /*0084*/ 	.word	index@(.nv.constant0._Z9IterationPdS_ddd)
        /*0088*/ 	.short	0x0380
        /*008a*/ 	.short	0x0028


	//----- nvinfo : EIATTR_SW_WAR
	.align		4
.L_25:
        /*008c*/ 	.byte	0x04, 0x36
        /*008e*/ 	.short	(.L_27 - .L_26)
.L_26:
        /*0090*/ 	.word	0x00000008
.L_27:


//--------------------- .nv.callgraph             --------------------------
	.section	.nv.callgraph,"",@"SHT_CUDA_CALLGRAPH"
	.align	4
	.sectionentsize	8
	.align		4
        /*0000*/ 	.word	0x00000000
	.align		4
        /*0004*/ 	.word	0xffffffff
	.align		4
        /*0008*/ 	.word	0x00000000
	.align		4
        /*000c*/ 	.word	0xfffffffe
	.align		4
        /*0010*/ 	.word	0x00000000
	.align		4
        /*0014*/ 	.word	0xfffffffd
	.align		4
        /*0018*/ 	.word	0x00000000
	.align		4
        /*001c*/ 	.word	0xfffffffc


//--------------------- .text._Z9IterationPdS_ddd --------------------------
	.section	.text._Z9IterationPdS_ddd,"ax",@progbits
	.align	128
        .global         _Z9IterationPdS_ddd
        .type           _Z9IterationPdS_ddd,@function
        .size           _Z9IterationPdS_ddd,(.L_x_10 - _Z9IterationPdS_ddd)
        .other          _Z9IterationPdS_ddd,@"STO_CUDA_ENTRY STV_DEFAULT"
_Z9IterationPdS_ddd:
.text._Z9IterationPdS_ddd:
[----:B------:R-:W-:Y:S01]  /*0000*/  LDC R1, c[0x0][0x37c] ;  /* 0x0000df00ff017b82 */ /* 0x000fe20000000800 */
[----:B------:R-:W0:Y:S07]  /*0010*/  S2R R0, SR_TID.X ;  /* 0x0000000000007919 */ /* 0x000e2e0000002100 */
[----:B------:R-:W0:Y:S08]  /*0020*/  S2UR UR4, SR_CTAID.X ;  /* 0x00000000000479c3 */ /* 0x000e300000002500 */
[----:B------:R-:W0:Y:S02]  /*0030*/  LDC R9, c[0x0][0x360] ;  /* 0x0000d800ff097b82 */ /* 0x000e240000000800 */
[----:B0-----:R-:W-:Y:S01]  /*0040*/  IMAD R9, R9, UR4, R0 ;  /* 0x0000000409097c24 */ /* 0x001fe2000f8e0200 */
[----:B------:R-:W0:Y:S03]  /*0050*/  LDCU.64 UR4, c[0x0][0x3a0] ;  /* 0x00007400ff0477ac */ /* 0x000e260008000a00 */
[----:B------:R-:W0:Y:S02]  /*0060*/  I2F.F64 R2, R9 ;  /* 0x0000000900027312 */ /* 0x000e240000201c00 */
[----:B0-----:R-:W-:-:S14]  /*0070*/  DSETP.GEU.AND P0, PT, R2, UR4, PT ;  /* 0x0000000402007e2a */ /* 0x001fdc000bf0e000 */
[----:B------:R-:W-:Y:S05]  /*0080*/  @P0 EXIT ;  /* 0x000000000000094d */ /* 0x000fea0003800000 */
[----:B------:R-:W0:Y:S01]  /*0090*/  LDC.64 R4, c[0x0][0x388] ;  /* 0x0000e200ff047b82 */ /* 0x000e220000000a00 */
[----:B------:R-:W1:Y:S01]  /*00a0*/  LDCU.64 UR6, c[0x0][0x358] ;  /* 0x00006b00ff0677ac */ /* 0x000e620008000a00 */
[----:B------:R-:W2:Y:S06]  /*00b0*/  LDCU.128 UR8, c[0x0][0x390] ;  /* 0x00007200ff0877ac */ /* 0x000eac0008000c00 */
[----:B------:R-:W3:Y:S01]  /*00c0*/  LDC.64 R2, c[0x0][0x380] ;  /* 0x0000e000ff027b82 */ /* 0x000ee20000000a00 */
[----:B0-----:R-:W-:-:S05]  /*00d0*/  IMAD.WIDE R4, R9, 0x8, R4 ;  /* 0x0000000809047825 */ /* 0x001fca00078e0204 */
[----:B-1----:R-:W4:Y:S01]  /*00e0*/  LDG.E.64 R6, desc[UR6][R4.64] ;  /* 0x0000000604067981 */ /* 0x002f22000c1e1b00 */
[----:B---3--:R-:W-:-:S05]  /*00f0*/  IMAD.WIDE R2, R9, 0x8, R2 ;  /* 0x0000000809027825 */ /* 0x008fca00078e0202 */
[----:B------:R-:W3:Y:S01]  /*0100*/  LDG.E.64 R8, desc[UR6][R2.64] ;  /* 0x0000000602087981 */ /* 0x000ee2000c1e1b00 */
[----:B----4-:R-:W-:-:S08]  /*0110*/  DMUL R10, R6, R6 ;  /* 0x00000006060a7228 */ /* 0x010fd00000000000 */
[C---:B---3--:R-:W-:Y:S02]  /*0120*/  DFMA R10, R8.reuse, R8, -R10 ;  /* 0x00000008080a722b */ /* 0x048fe4000000080a */
[----:B------:R-:W-:-:S06]  /*0130*/  DADD R8, R8, R8 ;  /* 0x0000000008087229 */ /* 0x000fcc0000000008 */
[----:B--2---:R-:W-:Y:S02]  /*0140*/  DADD R10, R10, UR8 ;  /* 0x000000080a0a7e29 */ /* 0x004fe40008000000 */
[----:B------:R-:W-:-:S05]  /*0150*/  DFMA R8, R6, R8, UR10 ;  /* 0x0000000a06087e2b */ /* 0x000fca0008000008 */
[----:B------:R0:W-:Y:S04]  /*0160*/  STG.E.64 desc[UR6][R2.64], R10 ;  /* 0x0000000a02007986 */ /* 0x0001e8000c101b06 */
[----:B------:R1:W-:Y:S04]  /*0170*/  STG.E.64 desc[UR6][R4.64], R8 ;  /* 0x0000000804007986 */ /* 0x0003e8000c101b06 */
[----:B------:R-:W2:Y:S01]  /*0180*/  LDG.E.64 R6, desc[UR6][R2.64] ;  /* 0x0000000602067981 */ /* 0x000ea2000c1e1b00 */
[----:B------:R-:W-:-:S08]  /*0190*/  DMUL R12, R8, R8 ;  /* 0x00000008080c7228 */ /* 0x000fd00000000000 */
[C---:B--2---:R-:W-:Y:S02]  /*01a0*/  DFMA R12, R6.reuse, R6, -R12 ;  /* 0x00000006060c722b */ /* 0x044fe4000000080c */
[----:B------:R-:W-:-:S06]  /*01b0*/  DADD R6, R6, R6 ;  /* 0x0000000006067229 */ /* 0x000fcc0000000006 */
[----:B------:R-:W-:Y:S02]  /*01c0*/  DADD R12, R12, UR8 ;  /* 0x000000080c0c7e29 */ /* 0x000fe40008000000 */
[----:B------:R-:W-:-:S05]  /*01d0*/  DFMA R6, R8, R6, UR10 ;  /* 0x0000000a08067e2b */ /* 0x000fca0008000006 */
[----:B------:R2:W-:Y:S04]  /*01e0*/  STG.E.64 desc[UR6][R2.64], R12 ;  /* 0x0000000c02007986 */ /* 0x0005e8000c101b06 */
[----:B------:R3:W-:Y:S04]  /*01f0*/  STG.E.64 desc[UR6][R4.64], R6 ;  /* 0x0000000604007986 */ /* 0x0007e8000c101b06 */
[----:B------:R-:W4:Y:S01]  /*0200*/  LDG.E.64 R14, desc[UR6][R2.64] ;  /* 0x00000006020e7981 */ /* 0x000f22000c1e1b00 */
[----:B0-----:R-:W-:-:S08]  /*0210*/  DMUL R10, R6, R6 ;  /* 0x00000006060a7228 */ /* 0x001fd00000000000 */
[C---:B----4-:R-:W-:Y:S02]  /*0220*/  DFMA R10, R14.reuse, R14, -R10 ;  /* 0x0000000e0e0a722b */ /* 0x050fe4000000080a */
[----:B------:R-:W-:-:S06]  /*0230*/  DADD R14, R14, R14 ;  /* 0x000000000e0e7229 */ /* 0x000fcc000000000e */
[----:B------:R-:W-:Y:S02]  /*0240*/  DADD R10, R10, UR8 ;  /* 0x000000080a0a7e29 */ /* 0x000fe40008000000 */
[----:B------:R-:W-:-:S05]  /*0250*/  DFMA R14, R6, R14, UR10 ;  /* 0x0000000a060e7e2b */ /* 0x000fca000800000e */
[----:B------:R0:W-:Y:S04]  /*0260*/  STG.E.64 desc[UR6][R2.64], R10 ;  /* 0x0000000a02007986 */ /* 0x0001e8000c101b06 */
[----:B------:R0:W-:Y:S04]  /*0270*/  STG.E.64 desc[UR6][R4.64], R14 ;  /* 0x0000000e04007986 */ /* 0x0001e8000c101b06 */
[----:B-1----:R-:W4:Y:S01]  /*0280*/  LDG.E.64 R8, desc[UR6][R2.64] ;  /* 0x0000000602087981 */ /* 0x002f22000c1e1b00 */
[----:B--2---:R-:W-:Y:S01]  /*0290*/  DMUL R12, R14, R14 ;  /* 0x0000000e0e0c7228 */ /* 0x004fe20000000000 */
[----:B------:R-:W-:-:S07]  /*02a0*/  UMOV UR4, 0x4 ;  /* 0x0000000400047882 */ /* 0x000fce0000000000 */
[C---:B----4-:R-:W-:Y:S02]  /*02b0*/  DFMA R12, R8.reuse, R8, -R12 ;  /* 0x00000008080c722b */ /* 0x050fe4000000080c */
[----:B---3--:R-:W-:-:S06]  /*02c0*/  DADD R6, R8, R8 ;  /* 0x0000000008067229 */ /* 0x008fcc0000000008 */
[----:B------:R-:W-:Y:S02]  /*02d0*/  DADD R12, R12, UR8 ;  /* 0x000000080c0c7e29 */ /* 0x000fe40008000000 */
[----:B------:R-:W-:-:S05]  /*02e0*/  DFMA R6, R14, R6, UR10 ;  /* 0x0000000a0e067e2b */ /* 0x000fca0008000006 */
[----:B------:R0:W-:Y:S04]  /*02f0*/  STG.E.64 desc[UR6][R2.64], R12 ;  /* 0x0000000c02007986 */ /* 0x0001e8000c101b06 */
[----:B------:R0:W-:Y:S02]  /*0300*/  STG.E.64 desc[UR6][R4.64], R6 ;  /* 0x0000000604007986 */ /* 0x0001e4000c101b06 */
.L_x_0:
[----:B-1----:R-:W2:Y:S01]  /*0310*/  LDG.E.64 R8, desc[UR6][R2.64] ;  /* 0x0000000602087981 */ /* 0x002ea2000c1e1b00 */
[----:B0-----:R-:W-:-:S08]  /*0320*/  DMUL R10, R6, R6 ;  /* 0x00000006060a7228 */ /* 0x001fd00000000000 */
[C---:B--2---:R-:W-:Y:S02]  /*0330*/  DFMA R10, R8.reuse, R8, -R10 ;  /* 0x00000008080a722b */ /* 0x044fe4000000080a */
[----:B------:R-:W-:-:S06]  /*0340*/  DADD R8, R8, R8 ;  /* 0x0000000008087229 */ /* 0x000fcc0000000008 */
[----:B------:R-:W-:Y:S02]  /*0350*/  DADD R10, R10, UR8 ;  /* 0x000000080a0a7e29 */ /* 0x000fe40008000000 */
        /* <DEDUP_REMOVED lines=19> */
[----:B-1----:R-:W5:Y:S01]  /*0490*/  LDG.E.64 R8, desc[UR6][R2.64] ;  /* 0x0000000602087981 */ /* 0x002f62000c1e1b00 */
[----:B--2---:R-:W-:-:S08]  /*04a0*/  DMUL R12, R14, R14 ;  /* 0x0000000e0e0c7228 */ /* 0x004fd00000000000 */
[C---:B-----5:R-:W-:Y:S02]  /*04b0*/  DFMA R12, R8.reuse, R8, -R12 ;  /* 0x00000008080c722b */ /* 0x060fe4000000080c */
[----:B------:R-:W-:-:S06]  /*04c0*/  DADD R8, R8, R8 ;  /* 0x0000000008087229 */ /* 0x000fcc0000000008 */
[----:B------:R-:W-:Y:S02]  /*04d0*/  DADD R12, R12, UR8 ;  /* 0x000000080c0c7e29 */ /* 0x000fe40008000000 */
[----:B------:R-:W-:-:S05]  /*04e0*/  DFMA R8, R14, R8, UR10 ;  /* 0x0000000a0e087e2b */ /* 0x000fca0008000008 */
[----:B------:R1:W-:Y:S04]  /*04f0*/  STG.E.64 desc[UR6][R2.64], R12 ;  /* 0x0000000c02007986 */ /* 0x0003e8000c101b06 */
[----:B------:R2:W-:Y:S04]  /*0500*/  STG.E.64 desc[UR6][R4.64], R8 ;  /* 0x0000000804007986 */ /* 0x0005e8000c101b06 */
[----:B---3--:R-:W3:Y:S01]  /*0510*/  LDG.E.64 R6, desc[UR6][R2.64] ;  /* 0x0000000602067981 */ /* 0x008ee2000c1e1b00 */
[----:B0-----:R-:W-:-:S08]  /*0520*/  DMUL R10, R8, R8 ;  /* 0x00000008080a7228 */ /* 0x001fd00000000000 */
[C---:B---3--:R-:W-:Y:S02]  /*0530*/  DFMA R10, R6.reuse, R6, -R10 ;  /* 0x00000006060a722b */ /* 0x048fe4000000080a */
[----:B------:R-:W-:-:S06]  /*0540*/  DADD R6, R6, R6 ;  /* 0x0000000006067229 */ /* 0x000fcc0000000006 */
[----:B------:R-:W-:Y:S02]  /*0550*/  DADD R10, R10, UR8 ;  /* 0x000000080a0a7e29 */ /* 0x000fe40008000000 */
[----:B------:R-:W-:-:S05]  /*0560*/  DFMA R6, R8, R6, UR10 ;  /* 0x0000000a08067e2b */ /* 0x000fca0008000006 */
[----:B------:R0:W-:Y:S04]  /*0570*/  STG.E.64 desc[UR6][R2.64], R10 ;  /* 0x0000000a02007986 */ /* 0x0001e8000c101b06 */
[----:B------:R3:W-:Y:S04]  /*0580*/  STG.E.64 desc[UR6][R4.64], R6 ;  /* 0x0000000604007986 */ /* 0x0007e8000c101b06 */
[----:B----4-:R-:W4:Y:S01]  /*0590*/  LDG.E.64 R14, desc[UR6][R2.64] ;  /* 0x00000006020e7981 */ /* 0x010f22000c1e1b00 */
[----:B-1----:R-:W-:-:S08]  /*05a0*/  DMUL R12, R6, R6 ;  /* 0x00000006060c7228 */ /* 0x002fd00000000000 */
[C---:B----4-:R-:W-:Y:S02]  /*05b0*/  DFMA R12, R14.reuse, R14, -R12 ;  /* 0x0000000e0e0c722b */ /* 0x050fe4000000080c */
[----:B------:R-:W-:-:S06]  /*05c0*/  DADD R14, R14, R14 ;  /* 0x000000000e0e7229 */ /* 0x000fcc000000000e */
[----:B------:R-:W-:Y:S02]  /*05d0*/  DADD R12, R12, UR8 ;  /* 0x000000080c0c7e29 */ /* 0x000fe40008000000 */
[----:B------:R-:W-:-:S05]  /*05e0*/  DFMA R14, R6, R14, UR10 ;  /* 0x0000000a060e7e2b */ /* 0x000fca000800000e */
[----:B------:R1:W-:Y:S04]  /*05f0*/  STG.E.64 desc[UR6][R2.64], R12 ;  /* 0x0000000c02007986 */ /* 0x0003e8000c101b06 */
[----:B------:R4:W-:Y:S04]  /*0600*/  STG.E.64 desc[UR6][R4.64], R14 ;  /* 0x0000000e04007986 */ /* 0x0009e8000c101b06 */
[----:B--2---:R-:W2:Y:S01]  /*0610*/  LDG.E.64 R8, desc[UR6][R2.64] ;  /* 0x0000000602087981 */ /* 0x004ea2000c1e1b00 */
[----:B0-----:R-:W-:-:S08]  /*0620*/  DMUL R10, R14, R14 ;  /* 0x0000000e0e0a7228 */ /* 0x001fd00000000000 */
[C---:B--2---:R-:W-:Y:S02]  /*0630*/  DFMA R10, R8.reuse, R8, -R10 ;  /* 0x00000008080a722b */ /* 0x044fe4000000080a */
[----:B------:R-:W-:-:S06]  /*0640*/  DADD R8, R8, R8 ;  /* 0x0000000008087229 */ /* 0x000fcc0000000008 */
[----:B------:R-:W-:Y:S02]  /*0650*/  DADD R10, R10, UR8 ;  /* 0x000000080a0a7e29 */ /* 0x000fe40008000000 */
[----:B------:R-:W-:-:S05]  /*0660*/  DFMA R8, R14, R8, UR10 ;  /* 0x0000000a0e087e2b */ /* 0x000fca0008000008 */
[----:B------:R0:W-:Y:S04]  /*0670*/  STG.E.64 desc[UR6][R2.64], R10 ;  /* 0x0000000a02007986 */ /* 0x0001e8000c101b06 */
[----:B------:R2:W-:Y:S04]  /*0680*/  STG.E.64 desc[UR6][R4.64], R8 ;  /* 0x0000000804007986 */ /* 0x0005e8000c101b06 */
[----:B---3--:R-:W3:Y:S01]  /*0690*/  LDG.E.64 R6, desc[UR6][R2.64] ;  /* 0x0000000602067981 */ /* 0x008ee2000c1e1b00 */
[----:B-1----:R-:W-:-:S08]  /*06a0*/  DMUL R12, R8, R8 ;  /* 0x00000008080c7228 */ /* 0x002fd00000000000 */
[C---:B---3--:R-:W-:Y:S02]  /*06b0*/  DFMA R12, R6.reuse, R6, -R12 ;  /* 0x00000006060c722b */ /* 0x048fe4000000080c */
[----:B------:R-:W-:-:S06]  /*06c0*/  DADD R6, R6, R6 ;  /* 0x0000000006067229 */ /* 0x000fcc0000000006 */
[----:B------:R-:W-:Y:S02]  /*06d0*/  DADD R12, R12, UR8 ;  /* 0x000000080c0c7e29 */ /* 0x000fe40008000000 */
[----:B------:R-:W-:-:S05]  /*06e0*/  DFMA R6, R8, R6, UR10 ;  /* 0x0000000a08067e2b */ /* 0x000fca0008000006 */
[----:B------:R1:W-:Y:S04]  /*06f0*/  STG.E.64 desc[UR6][R2.64], R12 ;  /* 0x0000000c02007986 */ /* 0x0003e8000c101b06 */
[----:B------:R3:W-:Y:S04]  /*0700*/  STG.E.64 desc[UR6][R4.64], R6 ;  /* 0x0000000604007986 */ /* 0x0007e8000c101b06 */
[----:B----4-:R-:W4:Y:S01]  /*0710*/  LDG.E.64 R14, desc[UR6][R2.64] ;  /* 0x00000006020e7981 */ /* 0x010f22000c1e1b00 */
[----:B0-----:R-:W-:-:S08]  /*0720*/  DMUL R10, R6, R6 ;  /* 0x00000006060a7228 */ /* 0x001fd00000000000 */
[C---:B----4-:R-:W-:Y:S02]  /*0730*/  DFMA R10, R14.reuse, R14, -R10 ;  /* 0x0000000e0e0a722b */ /* 0x050fe4000000080a */
[----:B------:R-:W-:-:S06]  /*0740*/  DADD R14, R14, R14 ;  /* 0x000000000e0e7229 */ /* 0x000fcc000000000e */
[----:B------:R-:W-:Y:S02]  /*0750*/  DADD R10, R10, UR8 ;  /* 0x000000080a0a7e29 */ /* 0x000fe40008000000 */
[----:B------:R-:W-:-:S05]  /*0760*/  DFMA R14, R6, R14, UR10 ;  /* 0x0000000a060e7e2b */ /* 0x000fca000800000e */
[----:B------:R0:W-:Y:S04]  /*0770*/  STG.E.64 desc[UR6][R2.64], R10 ;  /* 0x0000000a02007986 */ /* 0x0001e8000c101b06 */
[----:B------:R4:W-:Y:S04]  /*0780*/  STG.E.64 desc[UR6][R4.64], R14 ;  /* 0x0000000e04007986 */ /* 0x0009e8000c101b06 */
[----:B--2---:R-:W2:Y:S01]  /*0790*/  LDG.E.64 R8, desc[UR6][R2.64] ;  /* 0x0000000602087981 */ /* 0x004ea2000c1e1b00 */
[----:B-1----:R-:W-:-:S08]  /*07a0*/  DMUL R12, R14, R14 ;  /* 0x0000000e0e0c7228 */ /* 0x002fd00000000000 */
[C---:B--2---:R-:W-:Y:S02]  /*07b0*/  DFMA R12, R8.reuse, R8, -R12 ;  /* 0x00000008080c722b */ /* 0x044fe4000000080c */
        /* <DEDUP_REMOVED lines=140> */
[----:B------:R-:W-:Y:S04]  /*1080*/  STG.E.64 desc[UR6][R4.64], R14 ;  /* 0x0000000e04007986 */ /* 0x000fe8000c101b06 */
[----:B--2---:R-:W2:Y:S01]  /*1090*/  LDG.E.64 R8, desc[UR6][R2.64] ;  /* 0x0000000602087981 */ /* 0x004ea2000c1e1b00 */
[----:B-1----:R-:W-:-:S08]  /*10a0*/  DMUL R12, R14, R14 ;  /* 0x0000000e0e0c7228 */ /* 0x002fd00000000000 */
[C---:B--2---:R-:W-:Y:S02]  /*10b0*/  DFMA R12, R8.reuse, R8, -R12 ;  /* 0x00000008080c722b */ /* 0x044fe4000000080c */
[----:B------:R-:W-:-:S06]  /*10c0*/  DADD R8, R8, R8 ;  /* 0x0000000008087229 */ /* 0x000fcc0000000008 */
[----:B------:R-:W-:Y:S02]  /*10d0*/  DADD R12, R12, UR8 ;  /* 0x000000080c0c7e29 */ /* 0x000fe40008000000 */
[----:B------:R-:W-:-:S05]  /*10e0*/  DFMA R16, R14, R8, UR10 ;  /* 0x0000000a0e107e2b */ /* 0x000fca0008000008 */
[----:B------:R1:W-:Y:S04]  /*10f0*/  STG.E.64 desc[UR6][R2.64], R12 ;  /* 0x0000000c02007986 */ /* 0x0003e8000c101b06 */
[----:B------:R-:W-:Y:S04]  /*1100*/  STG.E.64 desc[UR6][R4.64], R16 ;  /* 0x0000001004007986 */ /* 0x000fe8000c101b06 */
[----:B---3--:R-:W2:Y:S01]  /*1110*/  LDG.E.64 R6, desc[UR6][R2.64] ;  /* 0x0000000602067981 */ /* 0x008ea2000c1e1b00 */
[----:B------:R-:W-:-:S08]  /*1120*/  DMUL R8, R16, R16 ;  /* 0x0000001010087228 */ /* 0x000fd00000000000 */
[C---:B--2---:R-:W-:Y:S02]  /*1130*/  DFMA R8, R6.reuse, R6, -R8 ;  /* 0x000000060608722b */ /* 0x044fe40000000808 */
[----:B------:R-:W-:-:S06]  /*1140*/  DADD R6, R6, R6 ;  /* 0x0000000006067229 */ /* 0x000fcc0000000006 */
[----:B------:R-:W-:Y:S02]  /*1150*/  DADD R8, R8, UR8 ;  /* 0x0000000808087e29 */ /* 0x000fe40008000000 */
[----:B------:R-:W-:-:S05]  /*1160*/  DFMA R6, R6, R16, UR10 ;  /* 0x0000000a06067e2b */ /* 0x000fca0008000010 */
[----:B------:R2:W-:Y:S04]  /*1170*/  STG.E.64 desc[UR6][R2.64], R8 ;  /* 0x0000000802007986 */ /* 0x0005e8000c101b06 */
[----:B------:R3:W-:Y:S04]  /*1180*/  STG.E.64 desc[UR6][R4.64], R6 ;  /* 0x0000000604007986 */ /* 0x0007e8000c101b06 */
[----:B0-----:R-:W4:Y:S01]  /*1190*/  LDG.E.64 R10, desc[UR6][R2.64] ;  /* 0x00000006020a7981 */ /* 0x001f22000c1e1b00 */
[----:B-1----:R-:W-:-:S08]  /*11a0*/  DMUL R12, R6, R6 ;  /* 0x00000006060c7228 */ /* 0x002fd00000000000 */
[C---:B----4-:R-:W-:Y:S02]  /*11b0*/  DFMA R12, R10.reuse, R10, -R12 ;  /* 0x0000000a0a0c722b */ /* 0x050fe4000000080c */
[----:B------:R-:W-:-:S06]  /*11c0*/  DADD R10, R10, R10 ;  /* 0x000000000a0a7229 */ /* 0x000fcc000000000a */
[----:B------:R-:W-:Y:S02]  /*11d0*/  DADD R12, R12, UR8 ;  /* 0x000000080c0c7e29 */ /* 0x000fe40008000000 */
[----:B------:R-:W-:-:S05]  /*11e0*/  DFMA R10, R6, R10, UR10 ;  /* 0x0000000a060a7e2b */ /* 0x000fca000800000a */
[----:B------:R0:W-:Y:S04]  /*11f0*/  STG.E.64 desc[UR6][R2.64], R12 ;  /* 0x0000000c02007986 */ /* 0x0001e8000c101b06 */
[----:B------:R1:W-:Y:S04]  /*1200*/  STG.E.64 desc[UR6][R4.64], R10 ;  /* 0x0000000a04007986 */ /* 0x0003e8000c101b06 */
[----:B------:R-:W4:Y:S01]  /*1210*/  LDG.E.64 R14, desc[UR6][R2.64] ;  /* 0x00000006020e7981 */ /* 0x000f22000c1e1b00 */
[----:B--2---:R-:W-:-:S08]  /*1220*/  DMUL R8, R10, R10 ;  /* 0x0000000a0a087228 */ /* 0x004fd00000000000 */
[C---:B----4-:R-:W-:Y:S02]  /*1230*/  DFMA R8, R14.reuse, R14, -R8 ;  /* 0x0000000e0e08722b */ /* 0x050fe40000000808 */
[----:B------:R-:W-:-:S06]  /*1240*/  DADD R14, R14, R14 ;  /* 0x000000000e0e7229 */ /* 0x000fcc000000000e */
[----:B------:R-:W-:Y:S02]  /*1250*/  DADD R8, R8, UR8 ;  /* 0x0000000808087e29 */ /* 0x000fe40008000000 */
[----:B------:R-:W-:-:S05]  /*1260*/  DFMA R14, R10, R14, UR10 ;  /* 0x0000000a0a0e7e2b */ /* 0x000fca000800000e */
[----:B------:R1:W-:Y:S04]  /*1270*/  STG.E.64 desc[UR6][R2.64], R8 ;  /* 0x0000000802007986 */ /* 0x0003e8000c101b06 */
[----:B------:R1:W-:Y:S04]  /*1280*/  STG.E.64 desc[UR6][R4.64], R14 ;  /* 0x0000000e04007986 */ /* 0x0003e8000c101b06 */
[----:B---3--:R-:W2:Y:S01]  /*1290*/  LDG.E.64 R6, desc[UR6][R2.64] ;  /* 0x0000000602067981 */ /* 0x008ea2000c1e1b00 */
[----:B0-----:R-:W-:Y:S01]  /*12a0*/  DMUL R12, R14, R14 ;  /* 0x0000000e0e0c7228 */ /* 0x001fe20000000000 */
[----:B------:R-:W-:-:S04]  /*12b0*/  UIADD3 UR4, UPT, UPT, UR4, 0x20, URZ ;  /* 0x0000002004047890 */ /* 0x000fc8000fffe0ff */
[----:B------:R-:W-:-:S03]  /*12c0*/  UISETP.NE.AND UP0, UPT, UR4, 0x64, UPT ;  /* 0x000000640400788c */ /* 0x000fc6000bf05270 */
[C---:B--2---:R-:W-:Y:S02]  /*12d0*/  DFMA R12, R6.reuse, R6, -R12 ;  /* 0x00000006060c722b */ /* 0x044fe4000000080c */
[----:B------:R-:W-:-:S06]  /*12e0*/  DADD R6, R6, R6 ;  /* 0x0000000006067229 */ /* 0x000fcc0000000006 */
[----:B------:R-:W-:Y:S02]  /*12f0*/  DADD R12, R12, UR8 ;  /* 0x000000080c0c7e29 */ /* 0x000fe40008000000 */
[----:B------:R-:W-:-:S05]  /*1300*/  DFMA R6, R14, R6, UR10 ;  /* 0x0000000a0e067e2b */ /* 0x000fca0008000006 */
[----:B------:R1:W-:Y:S04]  /*1310*/  STG.E.64 desc[UR6][R2.64], R12 ;  /* 0x0000000c02007986 */ /* 0x0003e8000c101b06 */
[----:B------:R1:W-:Y:S01]  /*1320*/  STG.E.64 desc[UR6][R4.64], R6 ;  /* 0x0000000604007986 */ /* 0x0003e2000c101b06 */
[----:B------:R-:W-:Y:S05]  /*1330*/  BRA.U UP0, `(.L_x_0) ;  /* 0xffffffed00f47547 */ /* 0x000fea000b83ffff */
[----:B-1----:R-:W2:Y:S01]  /*1340*/  LDG.E.64 R4, desc[UR6][R2.64] ;  /* 0x0000000602047981 */ /* 0x002ea2000c1e1b00 */
[----:B------:R-:W-:Y:S01]  /*1350*/  DMUL R6, R6, R6 ;  /* 0x0000000606067228 */ /* 0x000fe20000000000 */
[----:B------:R-:W-:Y:S01]  /*1360*/  IMAD.MOV.U32 R10, RZ, RZ, 0x0 ;  /* 0x00000000ff0a7424 */ /* 0x000fe200078e00ff */
[----:B------:R-:W-:Y:S01]  /*1370*/  MOV R11, 0x3fd80000 ;  /* 0x3fd80000000b7802 */ /* 0x000fe20000000f00 */
[----:B------:R-:W-:Y:S05]  /*1380*/  BSSY.RECONVERGENT B0, `(.L_x_1) ;  /* 0x0000014000007945 */ /* 0x000fea0003800200 */
[----:B--2---:R-:W-:-:S06]  /*1390*/  DFMA R4, R4, R4, R6 ;  /* 0x000000040404722b */ /* 0x004fcc0000000006 */
[----:B------:R-:W0:Y:S04]  /*13a0*/  MUFU.RSQ64H R9, R5 ;  /* 0x0000000500097308 */ /* 0x000e280000001c00 */
[----:B------:R-:W-:-:S05]  /*13b0*/  VIADD R8, R5, 0xfcb00000 ;  /* 0xfcb0000005087836 */ /* 0x000fca0000000000 */
[----:B------:R-:W-:Y:S01]  /*13c0*/  ISETP.GE.U32.AND P0, PT, R8, 0x7ca00000, PT ;  /* 0x7ca000000800780c */ /* 0x000fe20003f06070 */
[----:B0-----:R-:W-:-:S08]  /*13d0*/  DMUL R6, R8, R8 ;  /* 0x0000000808067228 */ /* 0x001fd00000000000 */
[----:B------:R-:W-:-:S08]  /*13e0*/  DFMA R6, R4, -R6, 1 ;  /* 0x3ff000000406742b */ /* 0x000fd00000000806 */
[----:B------:R-:W-:Y:S02]  /*13f0*/  DFMA R10, R6, R10, 0.5 ;  /* 0x3fe00000060a742b */ /* 0x000fe4000000000a */
[----:B------:R-:W-:-:S08]  /*1400*/  DMUL R6, R8, R6 ;  /* 0x0000000608067228 */ /* 0x000fd00000000000 */
[----:B------:R-:W-:-:S08]  /*1410*/  DFMA R12, R10, R6, R8 ;  /* 0x000000060a0c722b */ /* 0x000fd00000000008 */
[----:B------:R-:W-:Y:S02]  /*1420*/  DMUL R14, R4, R12 ;  /* 0x0000000c040e7228 */ /* 0x000fe40000000000 */
[----:B------:R-:W-:Y:S02]  /*1430*/  VIADD R11, R13, 0xfff00000 ;  /* 0xfff000000d0b7836 */ /* 0x000fe40000000000 */
[----:B------:R-:W-:-:S04]  /*1440*/  IMAD.MOV.U32 R10, RZ, RZ, R12 ;  /* 0x000000ffff0a7224 */ /* 0x000fc800078e000c */
[----:B------:R-:W-:-:S08]  /*1450*/  DFMA R16, R14, -R14, R4 ;  /* 0x8000000e0e10722b */ /* 0x000fd00000000004 */
[----:B------:R-:W-:Y:S01]  /*1460*/  DFMA R6, R16, R10, R14 ;  /* 0x0000000a1006722b */ /* 0x000fe2000000000e */
[----:B------:R-:W-:Y:S10]  /*1470*/  @!P0 BRA `(.L_x_2) ;  /* 0x0000000000108947 */ /* 0x000ff40003800000 */
[----:B------:R-:W-:-:S07]  /*1480*/  MOV R0, 0x14a0 ;  /* 0x000014a000007802 */ /* 0x000fce0000000f00 */
[----:B------:R-:W-:Y:S05]  /*1490*/  CALL.REL.NOINC `($__internal_0_$__cuda_sm20_dsqrt_rn_f64_mediumpath_v1) ;  /* 0x0000000400087944 */ /* 0x000fea0003c00000 */
[----:B------:R-:W-:Y:S01]  /*14a0*/  MOV R6, R8 ;  /* 0x0000000800067202 */ /* 0x000fe20000000f00 */
[----:B------:R-:W-:-:S07]  /*14b0*/  IMAD.MOV.U32 R7, RZ, RZ, R9 ;  /* 0x000000ffff077224 */ /* 0x000fce00078e0009 */
.L_x_2:
[----:B------:R-:W-:Y:S05]  /*14c0*/  BSYNC.RECONVERGENT B0 ;  /* 0x0000000000007941 */ /* 0x000fea0003800200 */
.L_x_1:
[----:B------:R-:W-:Y:S02]  /*14d0*/  HFMA2 R9, -RZ, RZ, 1.9912109375, 0.00128841400146484375 ;  /* 0x3ff71547ff097431 */ /* 0x000fe400000001ff */
[----:B------:R-:W-:Y:S01]  /*14e0*/  IMAD.MOV.U32 R8, RZ, RZ, 0x652b82fe ;  /* 0x652b82feff087424 */ /* 0x000fe200078e00ff */
[----:B------:R-:W-:Y:S01]  /*14f0*/  UMOV UR4, 0xfefa39ef ;  /* 0xfefa39ef00047882 */ /* 0x000fe20000000000 */
[----:B------:R-:W-:Y:S01]  /*1500*/  UMOV UR5, 0x3fe62e42 ;  /* 0x3fe62e4200057882 */ /* 0x000fe20000000000 */
[----:B------:R-:W-:Y:S01]  /*1510*/  DADD R14, -RZ, -R6 ;  /* 0x00000000ff0e7229 */ /* 0x000fe20000000906 */
[----:B------:R-:W-:Y:S02]  /*1520*/  BSSY.RECONVERGENT B0, `(.L_x_3) ;  /* 0x0000037000007945 */ /* 0x000fe40003800200 */
[----:B------:R-:W-:-:S07]  /*1530*/  DFMA R8, R6, -R8, 6.75539944105574400000e+15 ;  /* 0x433800000608742b */ /* 0x000fce0000000808 */
[----:B------:R-:W-:Y:S01]  /*1540*/  FSETP.GEU.AND P0, PT, |R15|, 4.1917929649353027344, PT ;  /* 0x4086232b0f00780b */ /* 0x000fe20003f0e200 */
[----:B------:R-:W-:-:S08]  /*1550*/  DADD R10, R8, -6.75539944105574400000e+15 ;  /* 0xc3380000080a7429 */ /* 0x000fd00000000000 */
[----:B------:R-:W-:Y:S01]  /*1560*/  DFMA R12, R10, -UR4, -R6 ;  /* 0x800000040a0c7c2b */ /* 0x000fe20008000806 */
[----:B------:R-:W-:Y:S01]  /*1570*/  UMOV UR4, 0x3b39803f ;  /* 0x3b39803f00047882 */ /* 0x000fe20000000000 */
[----:B------:R-:W-:-:S06]  /*1580*/  UMOV UR5, 0x3c7abc9e ;  /* 0x3c7abc9e00057882 */ /* 0x000fcc0000000000 */
[----:B------:R-:W-:Y:S01]  /*1590*/  DFMA R10, R10, -UR4, R12 ;  /* 0x800000040a0a7c2b */ /* 0x000fe2000800000c */
[----:B------:R-:W-:Y:S01]  /*15a0*/  UMOV UR4, 0x69ce2bdf ;  /* 0x69ce2bdf00047882 */ /* 0x000fe20000000000 */
[----:B------:R-:W-:Y:S01]  /*15b0*/  IMAD.MOV.U32 R12, RZ, RZ, -0x35dec16 ;  /* 0xfca213eaff0c7424 */ /* 0x000fe200078e00ff */
[----:B------:R-:W-:Y:S01]  /*15c0*/  UMOV UR5, 0x3e5ade15 ;  /* 0x3e5ade1500057882 */ /* 0x000fe20000000000 */
[----:B------:R-:W-:-:S06]  /*15d0*/  IMAD.MOV.U32 R13, RZ, RZ, 0x3e928af3 ;  /* 0x3e928af3ff0d7424 */ /* 0x000fcc00078e00ff */
[----:B------:R-:W-:Y:S01]  /*15e0*/  DFMA R12, R10, UR4, R12 ;  /* 0x000000040a0c7c2b */ /* 0x000fe2000800000c */
[----:B------:R-:W-:Y:S01]  /*15f0*/  UMOV UR4, 0x62401315 ;  /* 0x6240131500047882 */ /* 0x000fe20000000000 */
[----:B------:R-:W-:-:S06]  /*1600*/  UMOV UR5, 0x3ec71dee ;  /* 0x3ec71dee00057882 */ /* 0x000fcc0000000000 */
[----:B------:R-:W-:Y:S01]  /*1610*/  DFMA R12, R10, R12, UR4 ;  /* 0x000000040a0c7e2b */ /* 0x000fe2000800000c */
        /* <DEDUP_REMOVED lines=20> */
[----:B------:R-:W-:-:S08]  /*1760*/  DFMA R12, R10, R12, UR4 ;  /* 0x000000040a0c7e2b */ /* 0x000fd0000800000c */
[----:B------:R-:W-:-:S08]  /*1770*/  DFMA R12, R10, R12, 1 ;  /* 0x3ff000000a0c742b */ /* 0x000fd0000000000c */
[----:B------:R-:W-:-:S10]  /*1780*/  DFMA R12, R10, R12, 1 ;  /* 0x3ff000000a0c742b */ /* 0x000fd4000000000c */
[----:B------:R-:W-:Y:S01]  /*1790*/  LEA R11, R8, R13, 0x14 ;  /* 0x0000000d080b7211 */ /* 0x000fe200078ea0ff */
[----:B------:R-:W-:Y:S01]  /*17a0*/  IMAD.MOV.U32 R10, RZ, RZ, R12 ;  /* 0x000000ffff0a7224 */ /* 0x000fe200078e000c */
[----:B------:R-:W-:Y:S06]  /*17b0*/  @!P0 BRA `(.L_x_4) ;  /* 0x0000000000348947 */ /* 0x000fec0003800000 */
[----:B------:R-:W-:Y:S01]  /*17c0*/  FSETP.GEU.AND P1, PT, |R15|, 4.2275390625, PT ;  /* 0x408748000f00780b */ /* 0x000fe20003f2e200 */
[----:B------:R-:W-:Y:S02]  /*17d0*/  DADD R6, -R6, +INF ;  /* 0x7ff0000006067429 */ /* 0x000fe40000000100 */
[----:B------:R-:W-:-:S08]  /*17e0*/  DSETP.GT.AND P0, PT, R4, RZ, PT ;  /* 0x000000ff0400722a */ /* 0x000fd00003f04000 */
[----:B------:R-:W-:Y:S02]  /*17f0*/  FSEL R10, R6, RZ, !P0 ;  /* 0x000000ff060a7208 */ /* 0x000fe40004000000 */
[----:B------:R-:W-:Y:S01]  /*1800*/  @!P1 LEA.HI R0, R8, R8, RZ, 0x1 ;  /* 0x0000000808009211 */ /* 0x000fe200078f08ff */
[----:B------:R-:W-:Y:S01]  /*1810*/  @!P1 IMAD.MOV.U32 R4, RZ, RZ, R12 ;  /* 0x000000ffff049224 */ /* 0x000fe200078e000c */
[----:B------:R-:W-:Y:S01]  /*1820*/  FSEL R11, R7, RZ, !P0 ;  /* 0x000000ff070b7208 */ /* 0x000fe20004000000 */
[----:B------:R-:W-:Y:S01]  /*1830*/  @!P1 IMAD.MOV.U32 R6, RZ, RZ, RZ ;  /* 0x000000ffff069224 */ /* 0x000fe200078e00ff */
[----:B------:R-:W-:-:S05]  /*1840*/  @!P1 SHF.R.S32.HI R5, RZ, 0x1, R0 ;  /* 0x00000001ff059819 */ /* 0x000fca0000011400 */
[----:B------:R-:W-:Y:S01]  /*1850*/  @!P1 IMAD.IADD R8, R8, 0x1, -R5 ;  /* 0x0000000108089824 */ /* 0x000fe200078e0a05 */
[----:B------:R-:W-:-:S04]  /*1860*/  @!P1 LEA R5, R5, R13, 0x14 ;  /* 0x0000000d05059211 */ /* 0x000fc800078ea0ff */
[----:B------:R-:W-:-:S06]  /*1870*/  @!P1 LEA R7, R8, 0x3ff00000, 0x14 ;  /* 0x3ff0000008079811 */ /* 0x000fcc00078ea0ff */
[----:B------:R-:W-:-:S11]  /*1880*/  @!P1 DMUL R10, R4, R6 ;  /* 0x00000006040a9228 */ /* 0x000fd60000000000 */
.L_x_4:
[----:B------:R-:W-:Y:S05]  /*1890*/  BSYNC.RECONVERGENT B0 ;  /* 0x0000000000007941 */ /* 0x000fea0003800200 */
.L_x_3:
[----:B------:R-:W-:Y:S01]  /*18a0*/  STG.E.64 desc[UR6][R2.64], R10 ;  /* 0x0000000a02007986 */ /* 0x000fe2000c101b06 */
[----:B------:R-:W-:Y:S05]  /*18b0*/  EXIT ;  /* 0x000000000000794d */ /* 0x000fea0003800000 */
        .weak           $__internal_0_$__cuda_sm20_dsqrt_rn_f64_mediumpath_v1
        .type           $__internal_0_$__cuda_sm20_dsqrt_rn_f64_mediumpath_v1,@function
        .size           $__internal_0_$__cuda_sm20_dsqrt_rn_f64_mediumpath_v1,(.L_x_10 - $__internal_0_$__cuda_sm20_dsqrt_rn_f64_mediumpath_v1)
$__internal_0_$__cuda_sm20_dsqrt_rn_f64_mediumpath_v1:
[----:B------:R-:W-:Y:S01]  /*18c0*/  ISETP.GE.U32.AND P0, PT, R8, -0x3400000, PT ;  /* 0xfcc000000800780c */ /* 0x000fe20003f06070 */
[----:B------:R-:W-:Y:S01]  /*18d0*/  BSSY.RECONVERGENT B1, `(.L_x_5) ;  /* 0x0000028000017945 */ /* 0x000fe20003800200 */
[----:B------:R-:W-:Y:S01]  /*18e0*/  MOV R10, R12 ;  /* 0x0000000c000a7202 */ /* 0x000fe20000000f00 */
[----:B------:R-:W-:Y:S01]  /*18f0*/  IMAD.MOV.U32 R6, RZ, RZ, R16 ;  /* 0x000000ffff067224 */ /* 0x000fe200078e0010 */
[----:B------:R-:W-:Y:S01]  /*1900*/  MOV R8, R4 ;  /* 0x0000000400087202 */ /* 0x000fe20000000f00 */
[----:B------:R-:W-:Y:S02]  /*1910*/  IMAD.MOV.U32 R7, RZ, RZ, R17 ;  /* 0x000000ffff077224 */ /* 0x000fe400078e0011 */
[----:B------:R-:W-:-:S06]  /*1920*/  IMAD.MOV.U32 R9, RZ, RZ, R5 ;  /* 0x000000ffff097224 */ /* 0x000fcc00078e0005 */
[----:B------:R-:W-:Y:S05]  /*1930*/  @!P0 BRA `(.L_x_6) ;  /* 0x0000000000208947 */ /* 0x000fea0003800000 */
[----:B------:R-:W-:-:S10]  /*1940*/  DFMA.RM R6, R6, R10, R14 ;  /* 0x0000000a0606722b */ /* 0x000fd4000000400e */
[----:B------:R-:W-:-:S05]  /*1950*/  IADD3 R10, P0, PT, R6, 0x1, RZ ;  /* 0x00000001060a7810 */ /* 0x000fca0007f1e0ff */
[----:B------:R-:W-:-:S06]  /*1960*/  IMAD.X R11, RZ, RZ, R7, P0 ;  /* 0x000000ffff0b7224 */ /* 0x000fcc00000e0607 */
[----:B------:R-:W-:-:S08]  /*1970*/  DFMA.RP R8, -R6, R10, R8 ;  /* 0x0000000a0608722b */ /* 0x000fd00000008108 */
[----:B------:R-:W-:-:S06]  /*1980*/  DSETP.GT.AND P0, PT, R8, RZ, PT ;  /* 0x000000ff0800722a */ /* 0x000fcc0003f04000 */
[----:B------:R-:W-:Y:S02]  /*1990*/  FSEL R6, R10, R6, P0 ;  /* 0x000000060a067208 */ /* 0x000fe40000000000 */
[----:B------:R-:W-:Y:S01]  /*19a0*/  FSEL R7, R11, R7, P0 ;  /* 0x000000070b077208 */ /* 0x000fe20000000000 */
[----:B------:R-:W-:Y:S06]  /*19b0*/  BRA `(.L_x_7) ;  /* 0x0000000000647947 */ /* 0x000fec0003800000 */
.L_x_6:
[----:B------:R-:W-:-:S14]  /*19c0*/  DSETP.NE.AND P0, PT, R8, RZ, PT ;  /* 0x000000ff0800722a */ /* 0x000fdc0003f05000 */
[----:B------:R-:W-:Y:S05]  /*19d0*/  @!P0 BRA `(.L_x_8) ;  /* 0x0000000000588947 */ /* 0x000fea0003800000 */
[----:B------:R-:W-:-:S13]  /*19e0*/  ISETP.GE.AND P0, PT, R9, RZ, PT ;  /* 0x000000ff0900720c */ /* 0x000fda0003f06270 */
[----:B------:R-:W-:Y:S01]  /*19f0*/  @!P0 MOV R6, 0x0 ;  /* 0x0000000000068802 */ /* 0x000fe20000000f00 */
[----:B------:R-:W-:Y:S01]  /*1a00*/  @!P0 IMAD.MOV.U32 R7, RZ, RZ, -0x80000 ;  /* 0xfff80000ff078424 */ /* 0x000fe200078e00ff */
[----:B------:R-:W-:Y:S06]  /*1a10*/  @!P0 BRA `(.L_x_7) ;  /* 0x00000000004c8947 */ /* 0x000fec0003800000 */
[----:B------:R-:W-:-:S13]  /*1a20*/  ISETP.GT.AND P0, PT, R9, 0x7fefffff, PT ;  /* 0x7fefffff0900780c */ /* 0x000fda0003f04270 */
[----:B------:R-:W-:Y:S05]  /*1a30*/  @P0 BRA `(.L_x_8) ;  /* 0x0000000000400947 */ /* 0x000fea0003800000 */
[----:B------:R-:W-:Y:S01]  /*1a40*/  DMUL R6, R8, 8.11296384146066816958e+31 ;  /* 0x4690000008067828 */ /* 0x000fe20000000000 */
[----:B------:R-:W-:Y:S01]  /*1a50*/  MOV R12, 0x0 ;  /* 0x00000000000c7802 */ /* 0x000fe20000000f00 */
[----:B------:R-:W-:Y:S02]  /*1a60*/  IMAD.MOV.U32 R8, RZ, RZ, RZ ;  /* 0x000000ffff087224 */ /* 0x000fe400078e00ff */
[----:B------:R-:W-:Y:S02]  /*1a70*/  IMAD.MOV.U32 R13, RZ, RZ, 0x3fd80000 ;  /* 0x3fd80000ff0d7424 */ /* 0x000fe400078e00ff */
[----:B------:R-:W0:Y:S02]  /*1a80*/  MUFU.RSQ64H R9, R7 ;  /* 0x0000000700097308 */ /* 0x000e240000001c00 */
[----:B0-----:R-:W-:-:S08]  /*1a90*/  DMUL R10, R8, R8 ;  /* 0x00000008080a7228 */ /* 0x001fd00000000000 */
[----:B------:R-:W-:-:S08]  /*1aa0*/  DFMA R10, R6, -R10, 1 ;  /* 0x3ff00000060a742b */ /* 0x000fd0000000080a */
[----:B------:R-:W-:Y:S02]  /*1ab0*/  DFMA R12, R10, R12, 0.5 ;  /* 0x3fe000000a0c742b */ /* 0x000fe4000000000c */
[----:B------:R-:W-:-:S08]  /*1ac0*/  DMUL R10, R8, R10 ;  /* 0x0000000a080a7228 */ /* 0x000fd00000000000 */
[----:B------:R-:W-:-:S08]  /*1ad0*/  DFMA R10, R12, R10, R8 ;  /* 0x0000000a0c0a722b */ /* 0x000fd00000000008 */
[----:B------:R-:W-:Y:S02]  /*1ae0*/  DMUL R8, R6, R10 ;  /* 0x0000000a06087228 */ /* 0x000fe40000000000 */
[----:B------:R-:W-:-:S06]  /*1af0*/  VIADD R11, R11, 0xfff00000 ;  /* 0xfff000000b0b7836 */ /* 0x000fcc0000000000 */
[----:B------:R-:W-:-:S08]  /*1b00*/  DFMA R12, R8, -R8, R6 ;  /* 0x80000008080c722b */ /* 0x000fd00000000006 */
[----:B------:R-:W-:-:S10]  /*1b10*/  DFMA R6, R10, R12, R8 ;  /* 0x0000000c0a06722b */ /* 0x000fd40000000008 */
[----:B------:R-:W-:Y:S01]  /*1b20*/  IADD3 R7, PT, PT, R7, -0x3500000, RZ ;  /* 0xfcb0000007077810 */ /* 0x000fe20007ffe0ff */
[----:B------:R-:W-:Y:S06]  /*1b30*/  BRA `(.L_x_7) ;  /* 0x0000000000047947 */ /* 0x000fec0003800000 */
.L_x_8:
[----:B------:R-:W-:-:S11]  /*1b40*/  DADD R6, R8, R8 ;  /* 0x0000000008067229 */ /* 0x000fd60000000008 */
.L_x_7:
[----:B------:R-:W-:Y:S05]  /*1b50*/  BSYNC.RECONVERGENT B1 ;  /* 0x0000000000017941 */ /* 0x000fea0003800200 */
.L_x_5:
[----:B------:R-:W-:Y:S01]  /*1b60*/  MOV R9, R7 ;  /* 0x0000000700097202 */ /* 0x000fe20000000f00 */
[----:B------:R-:W-:Y:S02]  /*1b70*/  HFMA2 R7, -RZ, RZ, 0, 0 ;  /* 0x00000000ff077431 */ /* 0x000fe400000001ff */
[----:B------:R-:W-:Y:S02]  /*1b80*/  IMAD.MOV.U32 R8, RZ, RZ, R6 ;  /* 0x000000ffff087224 */ /* 0x000fe400078e0006 */
[----:B------:R-:W-:-:S04]  /*1b90*/  IMAD.MOV.U32 R6, RZ, RZ, R0 ;  /* 0x000000ffff067224 */ /* 0x000fc800078e0000 */
[----:B------:R-:W-:Y:S05]  /*1ba0*/  RET.REL.NODEC R6 `(_Z9IterationPdS_ddd) ;  /* 0xffffffe406147950 */ /* 0x000fea0003c3ffff */
.L_x_9:
[----:B------:R-:W-:-:S00]  /*1bb0*/  BRA `(.L_x_9) ;  /* 0xfffffffc00fc7947 */ /* 0x000fc0000383ffff */
[----:B------:R-:W-:-:S00]  /*1bc0*/  NOP ;  /* 0x0000000000007918 */ /* 0x000fc00000000000 */
        /* <DEDUP_REMOVED lines=11> */
.L_x_10:


//--------------------- .nv.shared.reserved.0     --------------------------
	.section	.nv.shared.reserved.0,"aw",@nobits
	.weak		__nv_reservedSMEM_offset_0_alias
	.size		__nv_reservedSMEM_offset_0_alias, 0, 64
	.other		__nv_reservedSMEM_offset_0_alias,@"STO_CUDA_RESERVED_SHARED STV_DEFAULT"
__nv_reservedSMEM_offset_0_alias:
	.zero		0
	.zero		64


//--------------------- .nv.constant0._Z9IterationPdS_ddd --------------------------
	.section	.nv.constant0._Z9IterationPdS_ddd,"a",@progbits
	.sectionflags	@""
	.align	4
.nv.constant0._Z9IterationPdS_ddd:
	.zero		936


//--------------------- SYMBOLS --------------------------

	.type		.nv.reservedSmem.offset0,@object
	.size		.nv.reservedSmem.offset0,0x4
